	.headerflags	@"EF_CUDA_TEXMODE_UNIFIED EF_CUDA_64BIT_ADDRESS EF_CUDA_ACCELERATORS EF_CUDA_SM90 EF_CUDA_VIRTUAL_SM(EF_CUDA_SM90)"
	.elftype	@"ET_EXEC"


//--------------------- .nv.info                  --------------------------
	.section	.nv.info,"",@"SHT_CUDA_INFO"
	.align	4


	//----- nvinfo : EIATTR_REGCOUNT
	.align		4
        /*0000*/ 	.byte	0x04, 0x2f
        /*0002*/ 	.short	(.L_1 - .L_0)
	.align		4
.L_0:
        /*0004*/ 	.word	index@(triton_poi_fused_convolution_relu_8)
        /*0008*/ 	.word	0x0000001b


	//----- nvinfo : EIATTR_MIN_STACK_SIZE
	.align		4
.L_1:
        /*000c*/ 	.byte	0x04, 0x12
        /*000e*/ 	.short	(.L_3 - .L_2)
	.align		4
.L_2:
        /*0010*/ 	.word	index@(triton_poi_fused_convolution_relu_8)
        /*0014*/ 	.word	0x00000000


	//----- nvinfo : EIATTR_FRAME_SIZE
	.align		4
.L_3:
        /*0018*/ 	.byte	0x04, 0x11
        /*001a*/ 	.short	(.L_5 - .L_4)
	.align		4
.L_4:
        /*001c*/ 	.word	index@(triton_poi_fused_convolution_relu_8)
        /*0020*/ 	.word	0x00000000


	//----- nvinfo : EIATTR_MIN_STACK_SIZE
	.align		4
.L_5:
        /*0024*/ 	.byte	0x04, 0x12
        /*0026*/ 	.short	(.L_7 - .L_6)
	.align		4
.L_6:
        /*0028*/ 	.word	index@(triton_poi_fused_convolution_relu_8)
        /*002c*/ 	.word	0x00000000
.L_7:


//--------------------- .nv.info.triton_poi_fused_convolution_relu_8 --------------------------
	.section	.nv.info.triton_poi_fused_convolution_relu_8,"",@"SHT_CUDA_INFO"
	.sectionflags	@""
	.align	4


	//----- nvinfo : EIATTR_CUDA_API_VERSION
	.align		4
        /*0000*/ 	.byte	0x04, 0x37
        /*0002*/ 	.short	(.L_9 - .L_8)
.L_8:
        /*0004*/ 	.word	0x0000007c


	//----- nvinfo : EIATTR_KPARAM_INFO
	.align		4
.L_9:
        /*0008*/ 	.byte	0x04, 0x17
        /*000a*/ 	.short	(.L_11 - .L_10)
.L_10:
        /*000c*/ 	.word	0x00000000
        /*0010*/ 	.short	0x0004
        /*0012*/ 	.short	0x001c
        /*0014*/ 	.byte	0x00, 0xf0, 0x11, 0x00


	//----- nvinfo : EIATTR_KPARAM_INFO
	.align		4
.L_11:
        /*0018*/ 	.byte	0x04, 0x17
        /*001a*/ 	.short	(.L_13 - .L_12)
.L_12:
        /*001c*/ 	.word	0x00000000
        /*0020*/ 	.short	0x0003
        /*0022*/ 	.short	0x0018
        /*0024*/ 	.byte	0x00, 0xf0, 0x11, 0x00


	//----- nvinfo : EIATTR_KPARAM_INFO
	.align		4
.L_13:
        /*0028*/ 	.byte	0x04, 0x17
        /*002a*/ 	.short	(.L_15 - .L_14)
.L_14:
        /*002c*/ 	.word	0x00000000
        /*0030*/ 	.short	0x0002
        /*0032*/ 	.short	0x0010
        /*0034*/ 	.byte	0x00, 0xf4, 0x21, 0x00


	//----- nvinfo : EIATTR_KPARAM_INFO
	.align		4
.L_15:
        /*0038*/ 	.byte	0x04, 0x17
        /*003a*/ 	.short	(.L_17 - .L_16)
.L_16:
        /*003c*/ 	.word	0x00000000
        /*0040*/ 	.short	0x0001
        /*0042*/ 	.short	0x0008
        /*0044*/ 	.byte	0x00, 0xf4, 0x21, 0x00


	//----- nvinfo : EIATTR_KPARAM_INFO
	.align		4
.L_17:
        /*0048*/ 	.byte	0x04, 0x17
        /*004a*/ 	.short	(.L_19 - .L_18)
.L_18:
        /*004c*/ 	.word	0x00000000
        /*0050*/ 	.short	0x0000
        /*0052*/ 	.short	0x0000
        /*0054*/ 	.byte	0x00, 0xf4, 0x21, 0x00


	//----- nvinfo : EIATTR_SPARSE_MMA_MASK
	.align		4
.L_19:
        /*0058*/ 	.byte	0x03, 0x50
        /*005a*/ 	.short	0x0000


	//----- nvinfo : EIATTR_MAXREG_COUNT
	.align		4
        /*005c*/ 	.byte	0x03, 0x1b
        /*005e*/ 	.short	0x00ff


	//----- nvinfo : EIATTR_EXIT_INSTR_OFFSETS
	.align		4
        /*0060*/ 	.byte	0x04, 0x1c
        /*0062*/ 	.short	(.L_21 - .L_20)


	//   ....[0]....
.L_20:
        /*0064*/ 	.word	0x00000780


	//   ....[1]....
        /*0068*/ 	.word	0x000007d0


	//----- nvinfo : EIATTR_REQNTID
	.align		4
.L_21:
        /*006c*/ 	.byte	0x04, 0x10
        /*006e*/ 	.short	(.L_23 - .L_22)
.L_22:
        /*0070*/ 	.word	0x00000080
        /*0074*/ 	.word	0x00000001
        /*0078*/ 	.word	0x00000001


	//----- nvinfo : EIATTR_CBANK_PARAM_SIZE
	.align		4
.L_23:
        /*007c*/ 	.byte	0x03, 0x19
        /*007e*/ 	.short	0x0020


	//----- nvinfo : EIATTR_PARAM_CBANK
	.align		4
        /*0080*/ 	.byte	0x04, 0x0a
        /*0082*/ 	.short	(.L_25 - .L_24)
	.align		4
.L_24:
        /*0084*/ 	.word	index@(.nv.constant0.triton_poi_fused_convolution_relu_8)
        /*0088*/ 	.short	0x0210
        /*008a*/ 	.short	0x0020


	//----- nvinfo : EIATTR_SW_WAR
	.align		4
.L_25:
        /*008c*/ 	.byte	0x04, 0x36
        /*008e*/ 	.short	(.L_27 - .L_26)
.L_26:
        /*0090*/ 	.word	0x00000008
.L_27:


//--------------------- .nv.callgraph             --------------------------
	.section	.nv.callgraph,"",@"SHT_CUDA_CALLGRAPH"
	.align	4
	.sectionentsize	8
	.align		4
        /*0000*/ 	.word	0x00000000
	.align		4
        /*0004*/ 	.word	0xffffffff
	.align		4
        /*0008*/ 	.word	0x00000000
	.align		4
        /*000c*/ 	.word	0xfffffffe
	.align		4
        /*0010*/ 	.word	0x00000000
	.align		4
        /*0014*/ 	.word	0xfffffffd
	.align		4
        /*0018*/ 	.word	0x00000000
	.align		4
        /*001c*/ 	.word	0xfffffffc


//--------------------- .text.triton_poi_fused_convolution_relu_8 --------------------------
	.section	.text.triton_poi_fused_convolution_relu_8,"ax",@progbits
	.sectionflags	@"SHF_BARRIERS=1"
	.align	128
        .global         triton_poi_fused_convolution_relu_8
        .type           triton_poi_fused_convolution_relu_8,@function
        .size           triton_poi_fused_convolution_relu_8,(.L_x_1 - triton_poi_fused_convolution_relu_8)
        .other          triton_poi_fused_convolution_relu_8,@"STO_CUDA_ENTRY STV_DEFAULT"
triton_poi_fused_convolution_relu_8:
.text.triton_poi_fused_convolution_relu_8:
[----:B------:R-:W0:Y:S01]  /*0000*/  LDC R1, c[0x0][0x28] ;  /* 0x00000a00ff017b82 */ /* 0x000e220000000800 */
[----:B------:R-:W1:Y:S07]  /*0010*/  S2R R14, SR_TID.X ;  /* 0x00000000000e7919 */ /* 0x000e6e0000002100 */
[----:B------:R-:W2:Y:S01]  /*0020*/  LDC.64 R12, c[0x0][0x218] ;  /* 0x00008600ff0c7b82 */ /* 0x000ea20000000a00 */
[----:B------:R-:W-:Y:S01]  /*0030*/  CS2R R16, SRZ ;  /* 0x0000000000107805 */ /* 0x000fe2000001ff00 */
[----:B------:R-:W-:Y:S01]  /*0040*/  ULDC.64 UR6, c[0x0][0x208] ;  /* 0x0000820000067ab9 */ /* 0x000fe20000000a00 */
[----:B------:R-:W3:Y:S01]  /*0050*/  S2R R0, SR_CTAID.Y ;  /* 0x0000000000007919 */ /* 0x000ee20000002600 */
[----:B------:R-:W4:Y:S04]  /*0060*/  S2R R3, SR_CTAID.X ;  /* 0x0000000000037919 */ /* 0x000f280000002500 */
[----:B------:R-:W5:Y:S01]  /*0070*/  LDC.64 R8, c[0x0][0x210] ;  /* 0x00008400ff087b82 */ /* 0x000f620000000a00 */
[----:B-1----:R-:W-:Y:S01]  /*0080*/  SHF.R.U32.HI R2, RZ, 0x3, R14 ;  /* 0x00000003ff027819 */ /* 0x002fe2000001160e */
[----:B---3--:R-:W-:Y:S01]  /*0090*/  IMAD.SHL.U32 R15, R0, 0x20, RZ ;  /* 0x00000020000f7824 */ /* 0x008fe200078e00ff */
[----:B------:R-:W-:-:S02]  /*00a0*/  SHF.R.S32.HI R7, RZ, 0x1a, R0 ;  /* 0x0000001aff077819 */ /* 0x000fc40000011400 */
[----:B------:R-:W-:Y:S01]  /*00b0*/  SGXT.U32 R0, R2, 0x4 ;  /* 0x000000040200781a */ /* 0x000fe20000000000 */
[----:B----4-:R-:W-:Y:S01]  /*00c0*/  IMAD.SHL.U32 R3, R3, 0x20, RZ ;  /* 0x0000002003037824 */ /* 0x010fe200078e00ff */
[----:B------:R-:W-:Y:S01]  /*00d0*/  SGXT R7, R7, 0x1 ;  /* 0x000000010707781a */ /* 0x000fe20000000200 */
[----:B------:R-:W-:Y:S01]  /*00e0*/  IMAD.SHL.U32 R2, R14, 0x4, RZ ;  /* 0x000000040e027824 */ /* 0x000fe200078e00ff */
[----:B------:R-:W-:Y:S02]  /*00f0*/  LOP3.LUT R4, R15, R0, RZ, 0xfc, !PT ;  /* 0x000000000f047212 */ /* 0x000fe400078efcff */
[----:B------:R-:W-:Y:S02]  /*0100*/  LOP3.LUT R5, R15, 0x10, R0, 0xfe, !PT ;  /* 0x000000100f057812 */ /* 0x000fe400078efe00 */
[----:B------:R-:W-:Y:S02]  /*0110*/  LOP3.LUT R6, R3, 0x1c, R2, 0xf8, !PT ;  /* 0x0000001c03067812 */ /* 0x000fe400078ef802 */
[----:B------:R-:W-:-:S02]  /*0120*/  LEA.HI R10, R7, R4, RZ, 0x6 ;  /* 0x00000004070a7211 */ /* 0x000fc400078f30ff */
[----:B------:R-:W-:Y:S01]  /*0130*/  ISETP.GE.AND P0, PT, R6, 0x10c24, PT ;  /* 0x00010c240600780c */ /* 0x000fe20003f06270 */
[--C-:B------:R-:W-:Y:S01]  /*0140*/  IMAD R19, R4, 0x10c24, R6.reuse ;  /* 0x00010c2404137824 */ /* 0x100fe200078e0206 */
[----:B------:R-:W-:Y:S01]  /*0150*/  LEA.HI R11, R7, R5, RZ, 0x6 ;  /* 0x00000005070b7211 */ /* 0x000fe200078f30ff */
[----:B------:R-:W-:Y:S01]  /*0160*/  IMAD R23, R5, 0x10c24, R6 ;  /* 0x00010c2405177824 */ /* 0x000fe200078e0206 */
[----:B------:R-:W-:Y:S01]  /*0170*/  LOP3.LUT R7, R10, 0xffffffc0, RZ, 0xc0, !PT ;  /* 0xffffffc00a077812 */ /* 0x000fe200078ec0ff */
[----:B-----5:R-:W-:Y:S01]  /*0180*/  IMAD.WIDE R18, R19, 0x4, R8 ;  /* 0x0000000413127825 */ /* 0x020fe200078e0208 */
[C---:B------:R-:W-:Y:S02]  /*0190*/  ISETP.GE.AND P2, PT, R4.reuse, 0x100, PT ;  /* 0x000001000400780c */ /* 0x040fe40003f46270 */
[C---:B------:R-:W-:Y:S01]  /*01a0*/  ISETP.LT.AND P1, PT, R4.reuse, 0x100, !P0 ;  /* 0x000001000400780c */ /* 0x040fe20004721270 */
[----:B------:R-:W-:Y:S01]  /*01b0*/  IMAD.IADD R7, R4, 0x1, -R7 ;  /* 0x0000000104077824 */ /* 0x000fe200078e0a07 */
[----:B------:R-:W-:-:S02]  /*01c0*/  LOP3.LUT R10, R11, 0xffffffc0, RZ, 0xc0, !PT ;  /* 0xffffffc00b0a7812 */ /* 0x000fc400078ec0ff */
[----:B------:R-:W-:Y:S01]  /*01d0*/  ISETP.GE.AND P3, PT, R5, 0x100, PT ;  /* 0x000001000500780c */ /* 0x000fe20003f66270 */
[----:B--2---:R-:W-:Y:S01]  /*01e0*/  IMAD.WIDE R20, R7, 0x4, R12 ;  /* 0x0000000407147825 */ /* 0x004fe200078e020c */
[C---:B------:R-:W-:Y:S02]  /*01f0*/  ISETP.LT.AND P0, PT, R5.reuse, 0x100, !P0 ;  /* 0x000001000500780c */ /* 0x040fe40004701270 */
[----:B------:R-:W-:Y:S01]  /*0200*/  CS2R R6, SRZ ;  /* 0x0000000000067805 */ /* 0x000fe2000001ff00 */
[----:B------:R-:W-:Y:S01]  /*0210*/  IMAD.IADD R11, R5, 0x1, -R10 ;  /* 0x00000001050b7824 */ /* 0x000fe200078e0a0a */
[----:B------:R-:W-:Y:S01]  /*0220*/  CS2R R4, SRZ ;  /* 0x0000000000047805 */ /* 0x000fe2000001ff00 */
[----:B------:R1:W2:Y:S01]  /*0230*/  @!P2 LDG.E.EL R16, desc[UR6][R20.64] ;  /* 0x000000061410a981 */ /* 0x0002a2000c2e1900 */
[----:B------:R-:W-:Y:S01]  /*0240*/  IMAD.WIDE R22, R23, 0x4, R8 ;  /* 0x0000000417167825 */ /* 0x000fe200078e0208 */
[----:B------:R-:W-:-:S03]  /*0250*/  CS2R R8, SRZ ;  /* 0x0000000000087805 */ /* 0x000fc6000001ff00 */
[----:B------:R-:W-:Y:S01]  /*0260*/  IMAD.WIDE R12, R11, 0x4, R12 ;  /* 0x000000040b0c7825 */ /* 0x000fe200078e020c */
[----:B------:R3:W2:Y:S01]  /*0270*/  @P1 LDG.E.EL.128 R4, desc[UR6][R18.64] ;  /* 0x0000000612041981 */ /* 0x0006a2000c2e1d00 */
[----:B------:R-:W-:-:S03]  /*0280*/  CS2R R10, SRZ ;  /* 0x00000000000a7805 */ /* 0x000fc6000001ff00 */
[----:B------:R4:W5:Y:S04]  /*0290*/  @!P3 LDG.E.EL R17, desc[UR6][R12.64] ;  /* 0x000000060c11b981 */ /* 0x000968000c2e1900 */
[----:B------:R4:W5:Y:S01]  /*02a0*/  @P0 LDG.E.EL.128 R8, desc[UR6][R22.64] ;  /* 0x0000000616080981 */ /* 0x000962000c2e1d00 */
[----:B------:R-:W4:Y:S01]  /*02b0*/  S2UR UR5, SR_CgaCtaId ;  /* 0x00000000000579c3 */ /* 0x000f220000008800 */
[----:B-1----:R-:W-:Y:S01]  /*02c0*/  IMAD.SHL.U32 R20, R14, 0x80, RZ ;  /* 0x000000800e147824 */ /* 0x002fe200078e00ff */
[----:B------:R-:W-:-:S04]  /*02d0*/  UMOV UR4, 0x400 ;  /* 0x0000040000047882 */ /* 0x000fc80000000000 */
[----:B---3--:R-:W-:Y:S01]  /*02e0*/  LOP3.LUT R19, R20, 0x380, RZ, 0xc0, !PT ;  /* 0x0000038014137812 */ /* 0x008fe200078ec0ff */
[----:B------:R-:W-:-:S03]  /*02f0*/  IMAD.SHL.U32 R14, R14, 0x2, RZ ;  /* 0x000000020e0e7824 */ /* 0x000fc600078e00ff */
[C---:B------:R-:W-:Y:S02]  /*0300*/  LOP3.LUT R20, R19.reuse, 0x20, RZ, 0xfc, !PT ;  /* 0x0000002013147812 */ /* 0x040fe400078efcff */
[C---:B------:R-:W-:Y:S02]  /*0310*/  LOP3.LUT R21, R19.reuse, 0x40, RZ, 0xfc, !PT ;  /* 0x0000004013157812 */ /* 0x040fe400078efcff */
[C---:B------:R-:W-:Y:S02]  /*0320*/  LOP3.LUT R24, R19.reuse, 0x60, RZ, 0xfc, !PT ;  /* 0x0000006013187812 */ /* 0x040fe400078efcff */
[----:B------:R-:W-:Y:S01]  /*0330*/  LOP3.LUT R18, R19, R0, RZ, 0xfc, !PT ;  /* 0x0000000013127212 */ /* 0x000fe200078efcff */
[----:B0---4-:R-:W-:-:S06]  /*0340*/  UPRMT UR4, UR5, 0x654, UR4 ;  /* 0x0000065405047896 */ /* 0x011fcc0008000004 */
[----:B------:R-:W-:Y:S02]  /*0350*/  LEA.HI R13, R19, UR4, RZ, 0x1f ;  /* 0x00000004130d7c11 */ /* 0x000fe4000f8ff8ff */
[----:B------:R-:W-:Y:S02]  /*0360*/  LEA.HI R19, R20, UR4, RZ, 0x1f ;  /* 0x0000000414137c11 */ /* 0x000fe4000f8ff8ff */
[----:B------:R-:W-:Y:S02]  /*0370*/  LEA.HI R21, R21, UR4, RZ, 0x1f ;  /* 0x0000000415157c11 */ /* 0x000fe4000f8ff8ff */
[----:B------:R-:W-:Y:S01]  /*0380*/  LEA.HI R23, R24, UR4, RZ, 0x1f ;  /* 0x0000000418177c11 */ /* 0x000fe2000f8ff8ff */
[C---:B------:R-:W-:Y:S02]  /*0390*/  IMAD R13, R18.reuse, 0x4, R13 ;  /* 0x00000004120d7824 */ /* 0x040fe400078e020d */
[C---:B------:R-:W-:Y:S02]  /*03a0*/  IMAD R12, R18.reuse, 0x4, R19 ;  /* 0x00000004120c7824 */ /* 0x040fe400078e0213 */
[----:B------:R-:W-:-:S02]  /*03b0*/  IMAD R19, R18, 0x4, R21 ;  /* 0x0000000412137824 */ /* 0x000fc400078e0215 */
[----:B------:R-:W-:Y:S01]  /*03c0*/  IMAD R18, R18, 0x4, R23 ;  /* 0x0000000412127824 */ /* 0x000fe200078e0217 */
[C---:B--2---:R-:W-:Y:S01]  /*03d0*/  FSETP.GEU.AND P6, PT, R16.reuse, -R5, PT ;  /* 0x800000051000720b */ /* 0x044fe20003fce000 */
[C---:B------:R-:W-:Y:S01]  /*03e0*/  FADD R5, R16.reuse, R5 ;  /* 0x0000000510057221 */ /* 0x040fe20000000000 */
[C---:B------:R-:W-:Y:S01]  /*03f0*/  FSETP.GEU.AND P0, PT, R16.reuse, -R6, PT ;  /* 0x800000061000720b */ /* 0x040fe20003f0e000 */
[C---:B------:R-:W-:Y:S01]  /*0400*/  FADD R6, R16.reuse, R6 ;  /* 0x0000000610067221 */ /* 0x040fe20000000000 */
[C---:B------:R-:W-:Y:S01]  /*0410*/  FSETP.GEU.AND P1, PT, R16.reuse, -R7, PT ;  /* 0x800000071000720b */ /* 0x040fe20003f2e000 */
[C---:B------:R-:W-:Y:S01]  /*0420*/  FADD R7, R16.reuse, R7 ;  /* 0x0000000710077221 */ /* 0x040fe20000000000 */
[C---:B------:R-:W-:Y:S01]  /*0430*/  FSETP.GEU.AND P2, PT, R16.reuse, -R4, PT ;  /* 0x800000041000720b */ /* 0x040fe20003f4e000 */
[----:B------:R-:W-:Y:S01]  /*0440*/  FADD R16, R16, R4 ;  /* 0x0000000410107221 */ /* 0x000fe20000000000 */
[----:B------:R-:W-:Y:S01]  /*0450*/  FSEL R5, R5, RZ, P6 ;  /* 0x000000ff05057208 */ /* 0x000fe20003000000 */
[C---:B-----5:R-:W-:Y:S01]  /*0460*/  FADD R4, R17.reuse, R10 ;  /* 0x0000000a11047221 */ /* 0x060fe20000000000 */
[C---:B------:R-:W-:Y:S01]  /*0470*/  FSETP.GEU.AND P3, PT, R17.reuse, -R9, PT ;  /* 0x800000091100720b */ /* 0x040fe20003f6e000 */
[C---:B------:R-:W-:Y:S01]  /*0480*/  FADD R9, R17.reuse, R9 ;  /* 0x0000000911097221 */ /* 0x040fe20000000000 */
[C---:B------:R-:W-:Y:S01]  /*0490*/  FSETP.GEU.AND P5, PT, R17.reuse, -R11, PT ;  /* 0x8000000b1100720b */ /* 0x040fe20003fae000 */
[C---:B------:R-:W-:Y:S01]  /*04a0*/  FADD R11, R17.reuse, R11 ;  /* 0x0000000b110b7221 */ /* 0x040fe20000000000 */
[C---:B------:R-:W-:Y:S01]  /*04b0*/  FSETP.GEU.AND P6, PT, R17.reuse, -R8, PT ;  /* 0x800000081100720b */ /* 0x040fe20003fce000 */
[C---:B------:R-:W-:Y:S01]  /*04c0*/  FADD R8, R17.reuse, R8 ;  /* 0x0000000811087221 */ /* 0x040fe20000000000 */
[----:B------:R-:W-:-:S02]  /*04d0*/  FSETP.GEU.AND P4, PT, R17, -R10, PT ;  /* 0x8000000a1100720b */ /* 0x000fc40003f8e000 */
[----:B------:R-:W-:Y:S02]  /*04e0*/  LOP3.LUT R17, R14, 0xf0, RZ, 0xc0, !PT ;  /* 0x000000f00e117812 */ /* 0x000fe400078ec0ff */
[----:B------:R-:W-:Y:S02]  /*04f0*/  FSEL R16, R16, RZ, P2 ;  /* 0x000000ff10107208 */ /* 0x000fe40001000000 */
[----:B------:R-:W-:Y:S01]  /*0500*/  FSEL R6, R6, RZ, P0 ;  /* 0x000000ff06067208 */ /* 0x000fe20000000000 */
[----:B------:R-:W-:Y:S01]  /*0510*/  VIADD R23, R17, UR4 ;  /* 0x0000000411177c36 */ /* 0x000fe20008000000 */
[----:B------:R-:W-:Y:S01]  /*0520*/  FSEL R7, R7, RZ, P1 ;  /* 0x000000ff07077208 */ /* 0x000fe20000800000 */
[----:B------:R-:W-:Y:S01]  /*0530*/  STS [R13], R16 ;  /* 0x000000100d007388 */ /* 0x000fe20000000800 */
[----:B------:R-:W-:Y:S02]  /*0540*/  FSEL R14, R8, RZ, P6 ;  /* 0x000000ff080e7208 */ /* 0x000fe40003000000 */
[----:B------:R-:W-:Y:S01]  /*0550*/  FSEL R17, R9, RZ, P3 ;  /* 0x000000ff09117208 */ /* 0x000fe20001800000 */
[----:B------:R-:W-:Y:S01]  /*0560*/  STS [R12+0x80], R5 ;  /* 0x000080050c007388 */ /* 0x000fe20000000800 */
[----:B------:R-:W-:Y:S01]  /*0570*/  FSEL R20, R4, RZ, P4 ;  /* 0x000000ff04147208 */ /* 0x000fe20002000000 */
[----:B------:R-:W0:Y:S01]  /*0580*/  LDC.64 R8, c[0x0][0x220] ;  /* 0x00008800ff087b82 */ /* 0x000e220000000a00 */
[----:B------:R-:W-:Y:S01]  /*0590*/  FSEL R21, R11, RZ, P5 ;  /* 0x000000ff0b157208 */ /* 0x000fe20002800000 */
[----:B------:R-:W-:Y:S04]  /*05a0*/  STS [R19+0x100], R6 ;  /* 0x0001000613007388 */ /* 0x000fe80000000800 */
[----:B------:R-:W-:Y:S04]  /*05b0*/  STS [R18+0x180], R7 ;  /* 0x0001800712007388 */ /* 0x000fe80000000800 */
[----:B------:R1:W-:Y:S04]  /*05c0*/  STS [R13+0x40], R14 ;  /* 0x0000400e0d007388 */ /* 0x0003e80000000800 */
[----:B------:R2:W-:Y:S04]  /*05d0*/  STS [R12+0xc0], R17 ;  /* 0x0000c0110c007388 */ /* 0x0005e80000000800 */
[----:B------:R-:W-:Y:S04]  /*05e0*/  STS [R19+0x140], R20 ;  /* 0x0001401413007388 */ /* 0x000fe80000000800 */
[----:B------:R-:W-:Y:S01]  /*05f0*/  STS [R18+0x1c0], R21 ;  /* 0x0001c01512007388 */ /* 0x000fe20000000800 */
[----:B------:R-:W-:-:S05]  /*0600*/  LOP3.LUT R10, R2, 0x1fc, RZ, 0xc0, !PT ;  /* 0x000001fc020a7812 */ /* 0x000fca00078ec0ff */
[----:B------:R-:W-:Y:S01]  /*0610*/  IMAD R4, R10, 0x4, R23 ;  /* 0x000000040a047824 */ /* 0x000fe200078e0217 */
[----:B------:R-:W-:Y:S01]  /*0620*/  BAR.SYNC.DEFER_BLOCKING 0x0 ;  /* 0x0000000000007b1d */ /* 0x000fe20000010000 */
[----:B------:R-:W-:-:S04]  /*0630*/  LOP3.LUT R2, R15, 0x1c, R2, 0xf8, !PT ;  /* 0x0000001c0f027812 */ /* 0x000fc800078ef802 */
[----:B------:R-:W-:-:S04]  /*0640*/  SHF.R.S32.HI R11, RZ, 0x1f, R2 ;  /* 0x0000001fff0b7819 */ /* 0x000fc80000011402 */
[----:B------:R-:W-:Y:S01]  /*0650*/  LEA.HI R11, R11, R2, RZ, 0x6 ;  /* 0x000000020b0b7211 */ /* 0x000fe200078f30ff */
[----:B------:R-:W3:Y:S03]  /*0660*/  LDS.128 R4, [R4] ;  /* 0x0000000004047984 */ /* 0x000ee60000000c00 */
[----:B-1----:R-:W-:Y:S02]  /*0670*/  LOP3.LUT R13, R11, 0xffffffc0, RZ, 0xc0, !PT ;  /* 0xffffffc00b0d7812 */ /* 0x002fe400078ec0ff */
[----:B------:R-:W-:Y:S02]  /*0680*/  SHF.R.S32.HI R11, RZ, 0x6, R11 ;  /* 0x00000006ff0b7819 */ /* 0x000fe4000001140b */
[C---:B------:R-:W-:Y:S01]  /*0690*/  ISETP.GE.AND P0, PT, R2.reuse, 0x100, PT ;  /* 0x000001000200780c */ /* 0x040fe20003f06270 */
[----:B--2---:R-:W-:Y:S01]  /*06a0*/  IMAD.IADD R12, R2, 0x1, -R13 ;  /* 0x00000001020c7824 */ /* 0x004fe200078e0a0d */
[----:B------:R-:W-:-:S02]  /*06b0*/  LOP3.LUT R2, R3, R0, RZ, 0xfc, !PT ;  /* 0x0000000003027212 */ /* 0x000fc400078efcff */
[----:B------:R-:W-:Y:S01]  /*06c0*/  LOP3.LUT R0, R3, 0x10, R0, 0xfe, !PT ;  /* 0x0000001003007812 */ /* 0x000fe200078efe00 */
[----:B------:R-:W-:Y:S01]  /*06d0*/  IMAD R11, R11, 0x430900, R12 ;  /* 0x004309000b0b7824 */ /* 0x000fe200078e020c */
[----:B------:R-:W-:Y:S02]  /*06e0*/  LOP3.LUT R13, R10, 0x200, RZ, 0xfc, !PT ;  /* 0x000002000a0d7812 */ /* 0x000fe400078efcff */
[----:B------:R-:W-:Y:S02]  /*06f0*/  ISETP.LT.AND P1, PT, R2, 0x10c24, !P0 ;  /* 0x00010c240200780c */ /* 0x000fe40004721270 */
[----:B------:R-:W-:Y:S01]  /*0700*/  ISETP.LT.AND P0, PT, R0, 0x10c24, !P0 ;  /* 0x00010c240000780c */ /* 0x000fe20004701270 */
[----:B------:R-:W-:Y:S01]  /*0710*/  IMAD R3, R2, 0x40, R11 ;  /* 0x0000004002037824 */ /* 0x000fe200078e020b */
[----:B------:R-:W-:-:S03]  /*0720*/  SHF.R.U32.HI R13, RZ, 0x1, R13 ;  /* 0x00000001ff0d7819 */ /* 0x000fc6000001160d */
[----:B0-----:R-:W-:Y:S01]  /*0730*/  IMAD.WIDE R2, R3, 0x4, R8 ;  /* 0x0000000403027825 */ /* 0x001fe200078e0208 */
[----:B------:R-:W-:-:S05]  /*0740*/  LOP3.LUT R13, R13, 0x1f0, RZ, 0xc0, !PT ;  /* 0x000001f00d0d7812 */ /* 0x000fca00078ec0ff */
[----:B------:R-:W-:-:S04]  /*0750*/  VIADD R13, R13, UR4 ;  /* 0x000000040d0d7c36 */ /* 0x000fc80008000000 */
[----:B------:R-:W-:Y:S01]  /*0760*/  IMAD R13, R10, 0x4, R13 ;  /* 0x000000040a0d7824 */ /* 0x000fe200078e020d */
[----:B---3--:R0:W-:Y:S02]  /*0770*/  @P1 STG.E.128 desc[UR6][R2.64], R4 ;  /* 0x0000000402001986 */ /* 0x0081e4000c101d06 */
[----:B0-----:R-:W-:Y:S05]  /*0780*/  @!P0 EXIT ;  /* 0x000000000000894d */ /* 0x001fea0003800000 */
[----:B------:R-:W0:Y:S01]  /*0790*/  LDS.128 R12, [R13+0x800] ;  /* 0x000800000d0c7984 */ /* 0x000e220000000c00 */
[----:B------:R-:W-:-:S04]  /*07a0*/  IMAD R11, R0, 0x40, R11 ;  /* 0x00000040000b7824 */ /* 0x000fc800078e020b */
[----:B------:R-:W-:-:S05]  /*07b0*/  IMAD.WIDE R8, R11, 0x4, R8 ;  /* 0x000000040b087825 */ /* 0x000fca00078e0208 */
[----:B0-----:R-:W-:Y:S01]  /*07c0*/  STG.E.128 desc[UR6][R8.64], R12 ;  /* 0x0000000c08007986 */ /* 0x001fe2000c101d06 */
[----:B------:R-:W-:Y:S05]  /*07d0*/  EXIT ;  /* 0x000000000000794d */ /* 0x000fea0003800000 */
.L_x_0:
[----:B------:R-:W-:-:S00]  /*07e0*/  BRA `(.L_x_0) ;  /* 0xfffffffc00fc7947 */ /* 0x000fc0000383ffff */
[----:B------:R-:W-:-:S00]  /*07f0*/  NOP ;  /* 0x0000000000007918 */ /* 0x000fc00000000000 */
        /* <DEDUP_REMOVED lines=8> */
.L_x_1:


//--------------------- .nv.shared.triton_poi_fused_convolution_relu_8 --------------------------
	.section	.nv.shared.triton_poi_fused_convolution_relu_8,"aw",@nobits
	.sectionflags	@""
	.align	16
	.zero		1024


//--------------------- .nv.constant0.triton_poi_fused_convolution_relu_8 --------------------------
	.section	.nv.constant0.triton_poi_fused_convolution_relu_8,"a",@progbits
	.sectionflags	@""
	.align	4
.nv.constant0.triton_poi_fused_convolution_relu_8:
	.zero		560
